//
// Generated by NVIDIA NVVM Compiler
//
// Compiler Build ID: CL-36424714
// Cuda compilation tools, release 13.0, V13.0.88
// Based on NVVM 20.0.0
//

.version 9.0
.target sm_100
.address_size 64

	// .globl	_Z6kernelPiS_iii

.visible .entry _Z6kernelPiS_iii(
	.param .u64 .ptr .align 1 _Z6kernelPiS_iii_param_0,
	.param .u64 .ptr .align 1 _Z6kernelPiS_iii_param_1,
	.param .u32 _Z6kernelPiS_iii_param_2,
	.param .u32 _Z6kernelPiS_iii_param_3,
	.param .u32 _Z6kernelPiS_iii_param_4
)
{
	.reg .pred 	%p<4>;
	.reg .b32 	%r<37>;
	.reg .b64 	%rd<12>;

	ld.param.u64 	%rd2, [_Z6kernelPiS_iii_param_0];
	ld.param.u64 	%rd1, [_Z6kernelPiS_iii_param_1];
	ld.param.u32 	%r8, [_Z6kernelPiS_iii_param_3];
	ld.param.u32 	%r9, [_Z6kernelPiS_iii_param_4];
	cvta.to.global.u64 	%rd3, %rd2;
	mov.u32 	%r1, %ctaid.x;
	mov.u32 	%r2, %tid.x;
	mad.lo.s32 	%r10, %r1, %r8, %r2;
	mul.wide.s32 	%rd4, %r10, 4;
	add.s64 	%rd5, %rd3, %rd4;
	ld.global.u32 	%r11, [%rd5];
	ld.global.u32 	%r12, [%rd5+4];
	shl.b32 	%r13, %r12, 1;
	add.s32 	%r14, %r13, %r11;
	ld.global.u32 	%r15, [%rd5+8];
	add.s32 	%r16, %r15, %r14;
	mul.wide.s32 	%rd6, %r8, 4;
	add.s64 	%rd7, %rd5, %rd6;
	ld.global.u32 	%r17, [%rd7];
	shl.b32 	%r18, %r17, 1;
	add.s32 	%r19, %r11, %r18;
	ld.global.u32 	%r20, [%rd7+8];
	shl.b32 	%r21, %r20, 1;
	add.s64 	%rd8, %rd7, %rd6;
	ld.global.u32 	%r22, [%rd8];
	add.s32 	%r23, %r15, %r21;
	add.s32 	%r24, %r19, %r22;
	sub.s32 	%r25, %r23, %r24;
	ld.global.u32 	%r26, [%rd8+4];
	shl.b32 	%r27, %r26, 1;
	add.s32 	%r28, %r22, %r27;
	ld.global.u32 	%r29, [%rd8+8];
	add.s32 	%r3, %r29, %r25;
	add.s32 	%r30, %r28, %r29;
	sub.s32 	%r4, %r16, %r30;
	setp.gt.s32 	%p1, %r3, -1;
	@%p1 bra 	$L__BB0_2;
	neg.s32 	%r36, %r3;
	bra.uni 	$L__BB0_3;
$L__BB0_2:
	add.s32 	%r31, %r4, %r3;
	setp.lt.s32 	%p2, %r31, 0;
	neg.s32 	%r32, %r4;
	selp.b32 	%r36, %r32, %r4, %p2;
$L__BB0_3:
	cvta.to.global.u64 	%rd9, %rd1;
	setp.gt.s32 	%p3, %r36, %r9;
	selp.b32 	%r33, 255, 0, %p3;
	add.s32 	%r34, %r8, -2;
	mad.lo.s32 	%r35, %r1, %r34, %r2;
	mul.wide.s32 	%rd10, %r35, 4;
	add.s64 	%rd11, %rd9, %rd10;
	st.global.u32 	[%rd11], %r33;
	ret;

}


// ===== COMPILED SASS (sm_100) =====

	.target	sm_100

	.elftype	@"ET_EXEC"


//--------------------- .note.nv.tkinfo           --------------------------
	.section	.note.nv.tkinfo,"",@"SHT_NOTE"
	.sectionflags	@"SHF_NOTE_NV_TKINFO"
	.tkinfo
        /*0018*/ 	.word	0x00000002
        /*0030*/ 	.string	""
        /*0030*/ 	.string	"ptxas"
        /*0030*/ 	.string	"Cuda compilation tools, release 13.0, V13.0.88"
        /*0030*/ 	.string	"Build cuda_13.0.r13.0/compiler.36424714_0"
        /*0030*/ 	.string	"-arch sm_100 -m 64 "



//--------------------- .note.nv.cuinfo           --------------------------
	.section	.note.nv.cuinfo,"",@"SHT_NOTE"
	.sectionflags	@"SHF_NOTE_NV_CUINFO"
        /*0018*/ 	.short	0x0002
        /*001a*/ 	.short	0x0064
        /*001c*/ 	.short	0x0082
	.zero		2


//--------------------- .nv.info                  --------------------------
	.section	.nv.info,"",@"SHT_CUDA_INFO"
	.align	4


	//----- nvinfo : EIATTR_REGCOUNT
	.align		4
        /*0000*/ 	.byte	0x04, 0x2f
        /*0002*/ 	.short	(.L_1 - .L_0)
	.align		4
.L_0:
        /*0004*/ 	.word	index@(_Z6kernelPiS_iii)
        /*0008*/ 	.word	0x00000014


	//----- nvinfo : EIATTR_FRAME_SIZE
	.align		4
.L_1:
        /*000c*/ 	.byte	0x04, 0x11
        /*000e*/ 	.short	(.L_3 - .L_2)
	.align		4
.L_2:
        /*0010*/ 	.word	index@(_Z6kernelPiS_iii)
        /*0014*/ 	.word	0x00000000


	//----- nvinfo : EIATTR_MIN_STACK_SIZE
	.align		4
.L_3:
        /*0018*/ 	.byte	0x04, 0x12
        /*001a*/ 	.short	(.L_5 - .L_4)
	.align		4
.L_4:
        /*001c*/ 	.word	index@(_Z6kernelPiS_iii)
        /*0020*/ 	.word	0x00000000
.L_5:


//--------------------- .nv.compat                --------------------------
	.section	.nv.compat,"",@"SHT_CUDA_COMPAT_INFO"
	.align	4
        /*0000*/ 	.byte	0x02, 0x09, 0x00, 0x00, 0x02, 0x02, 0x01, 0x00, 0x02, 0x05, 0x05, 0x00, 0x03, 0x07, 0x01, 0x01
        /*0010*/ 	.byte	0x02, 0x03, 0x00, 0x00, 0x02, 0x06, 0x01, 0x00, 0x04, 0x0b, 0x08, 0x00, 0x09, 0x00, 0x00, 0x00
        /*0020*/ 	.byte	0x00, 0x00, 0x00, 0x00


//--------------------- .nv.info._Z6kernelPiS_iii --------------------------
	.section	.nv.info._Z6kernelPiS_iii,"",@"SHT_CUDA_INFO"
	.sectionflags	@""
	.align	4


	//----- nvinfo : EIATTR_CUDA_API_VERSION
	.align		4
        /*0000*/ 	.byte	0x04, 0x37
        /*0002*/ 	.short	(.L_7 - .L_6)
.L_6:
        /*0004*/ 	.word	0x00000082


	//----- nvinfo : EIATTR_KPARAM_INFO
	.align		4
.L_7:
        /*0008*/ 	.byte	0x04, 0x17
        /*000a*/ 	.short	(.L_9 - .L_8)
.L_8:
        /*000c*/ 	.word	0x00000000
        /*0010*/ 	.short	0x0004
        /*0012*/ 	.short	0x0018
        /*0014*/ 	.byte	0x00, 0xf0, 0x11, 0x00


	//----- nvinfo : EIATTR_KPARAM_INFO
	.align		4
.L_9:
        /*0018*/ 	.byte	0x04, 0x17
        /*001a*/ 	.short	(.L_11 - .L_10)
.L_10:
        /*001c*/ 	.word	0x00000000
        /*0020*/ 	.short	0x0003
        /*0022*/ 	.short	0x0014
        /*0024*/ 	.byte	0x00, 0xf0, 0x11, 0x00


	//----- nvinfo : EIATTR_KPARAM_INFO
	.align		4
.L_11:
        /*0028*/ 	.byte	0x04, 0x17
        /*002a*/ 	.short	(.L_13 - .L_12)
.L_12:
        /*002c*/ 	.word	0x00000000
        /*0030*/ 	.short	0x0002
        /*0032*/ 	.short	0x0010
        /*0034*/ 	.byte	0x00, 0xf0, 0x11, 0x00


	//----- nvinfo : EIATTR_KPARAM_INFO
	.align		4
.L_13:
        /*0038*/ 	.byte	0x04, 0x17
        /*003a*/ 	.short	(.L_15 - .L_14)
.L_14:
        /*003c*/ 	.word	0x00000000
        /*0040*/ 	.short	0x0001
        /*0042*/ 	.short	0x0008
        /*0044*/ 	.byte	0x00, 0xf5, 0x21, 0x00


	//----- nvinfo : EIATTR_KPARAM_INFO
	.align		4
.L_15:
        /*0048*/ 	.byte	0x04, 0x17
        /*004a*/ 	.short	(.L_17 - .L_16)
.L_16:
        /*004c*/ 	.word	0x00000000
        /*0050*/ 	.short	0x0000
        /*0052*/ 	.short	0x0000
        /*0054*/ 	.byte	0x00, 0xf5, 0x21, 0x00


	//----- nvinfo : EIATTR_SPARSE_MMA_MASK
	.align		4
.L_17:
        /*0058*/ 	.byte	0x03, 0x50
        /*005a*/ 	.short	0x0000


	//----- nvinfo : EIATTR_MAXREG_COUNT
	.align		4
        /*005c*/ 	.byte	0x03, 0x1b
        /*005e*/ 	.short	0x00ff


	//----- nvinfo : EIATTR_MERCURY_ISA_VERSION
	.align		4
        /*0060*/ 	.byte	0x03, 0x5f
        /*0062*/ 	.short	0x0101


	//----- nvinfo : EIATTR_VRC_CTA_INIT_COUNT
	.align		4
        /*0064*/ 	.byte	0x02, 0x4a
	.zero		1
	.zero		1


	//----- nvinfo : EIATTR_EXIT_INSTR_OFFSETS
	.align		4
        /*0068*/ 	.byte	0x04, 0x1c
        /*006a*/ 	.short	(.L_19 - .L_18)


	//   ....[0]....
.L_18:
        /*006c*/ 	.word	0x00000290


	//----- nvinfo : EIATTR_CBANK_PARAM_SIZE
	.align		4
.L_19:
        /*0070*/ 	.byte	0x03, 0x19
        /*0072*/ 	.short	0x001c


	//----- nvinfo : EIATTR_PARAM_CBANK
	.align		4
        /*0074*/ 	.byte	0x04, 0x0a
        /*0076*/ 	.short	(.L_21 - .L_20)
	.align		4
.L_20:
        /*0078*/ 	.word	index@(.nv.constant0._Z6kernelPiS_iii)
        /*007c*/ 	.short	0x0380
        /*007e*/ 	.short	0x001c


	//----- nvinfo : EIATTR_SW_WAR
	.align		4
.L_21:
        /*0080*/ 	.byte	0x04, 0x36
        /*0082*/ 	.short	(.L_23 - .L_22)
.L_22:
        /*0084*/ 	.word	0x00000008
.L_23:


//--------------------- .nv.callgraph             --------------------------
	.section	.nv.callgraph,"",@"SHT_CUDA_CALLGRAPH"
	.align	4
	.sectionentsize	8
	.align		4
        /*0000*/ 	.word	0x00000000
	.align		4
        /*0004*/ 	.word	0xffffffff
	.align		4
        /*0008*/ 	.word	0x00000000
	.align		4
        /*000c*/ 	.word	0xfffffffe
	.align		4
        /*0010*/ 	.word	0x00000000
	.align		4
        /*0014*/ 	.word	0xfffffffd
	.align		4
        /*0018*/ 	.word	0x00000000
	.align		4
        /*001c*/ 	.word	0xfffffffc


//--------------------- .text._Z6kernelPiS_iii    --------------------------
	.section	.text._Z6kernelPiS_iii,"ax",@progbits
	.align	128
        .global         _Z6kernelPiS_iii
        .type           _Z6kernelPiS_iii,@function
        .size           _Z6kernelPiS_iii,(.L_x_1 - _Z6kernelPiS_iii)
        .other          _Z6kernelPiS_iii,@"STO_CUDA_ENTRY STV_DEFAULT"
_Z6kernelPiS_iii:
.text._Z6kernelPiS_iii:
[----:B------:R-:W-:Y:S01]  /*0000*/  LDC R1, c[0x0][0x37c] ;  /* 0x0000df00ff017b82 */ /* 0x000fe20000000800 */
[----:B------:R-:W0:Y:S07]  /*0010*/  S2R R0, SR_TID.X ;  /* 0x0000000000007919 */ /* 0x000e2e0000002100 */
[----:B------:R-:W0:Y:S01]  /*0020*/  S2UR UR6, SR_CTAID.X ;  /* 0x00000000000679c3 */ /* 0x000e220000002500 */
[----:B------:R-:W1:Y:S01]  /*0030*/  LDCU.64 UR4, c[0x0][0x358] ;  /* 0x00006b00ff0477ac */ /* 0x000e620008000a00 */
[----:B------:R-:W2:Y:S06]  /*0040*/  LDCU UR7, c[0x0][0x398] ;  /* 0x00007300ff0777ac */ /* 0x000eac0008000800 */
[----:B------:R-:W0:Y:S08]  /*0050*/  LDC R3, c[0x0][0x394] ;  /* 0x0000e500ff037b82 */ /* 0x000e300000000800 */
[----:B------:R-:W3:Y:S01]  /*0060*/  LDC.64 R4, c[0x0][0x380] ;  /* 0x0000e000ff047b82 */ /* 0x000ee20000000a00 */
[----:B0-----:R-:W-:-:S04]  /*0070*/  IMAD R7, R3, UR6, R0 ;  /* 0x0000000603077c24 */ /* 0x001fc8000f8e0200 */
[----:B---3--:R-:W-:-:S05]  /*0080*/  IMAD.WIDE R4, R7, 0x4, R4 ;  /* 0x0000000407047825 */ /* 0x008fca00078e0204 */
[----:B-1----:R-:W3:Y:S01]  /*0090*/  LDG.E R2, desc[UR4][R4.64] ;  /* 0x0000000404027981 */ /* 0x002ee2000c1e1900 */
[----:B------:R-:W-:-:S03]  /*00a0*/  IMAD.WIDE R6, R3, 0x4, R4 ;  /* 0x0000000403067825 */ /* 0x000fc600078e0204 */
[----:B------:R-:W4:Y:S01]  /*00b0*/  LDG.E R10, desc[UR4][R4.64+0x8] ;  /* 0x00000804040a7981 */ /* 0x000f22000c1e1900 */
[----:B------:R-:W-:-:S03]  /*00c0*/  IMAD.WIDE R8, R3, 0x4, R6 ;  /* 0x0000000403087825 */ /* 0x000fc600078e0206 */
[----:B------:R-:W3:Y:S04]  /*00d0*/  LDG.E R13, desc[UR4][R6.64] ;  /* 0x00000004060d7981 */ /* 0x000ee8000c1e1900 */
[----:B------:R-:W4:Y:S04]  /*00e0*/  LDG.E R15, desc[UR4][R6.64+0x8] ;  /* 0x00000804060f7981 */ /* 0x000f28000c1e1900 */
[----:B------:R-:W5:Y:S04]  /*00f0*/  LDG.E R12, desc[UR4][R8.64] ;  /* 0x00000004080c7981 */ /* 0x000f68000c1e1900 */
[----:B------:R-:W2:Y:S04]  /*0100*/  LDG.E R14, desc[UR4][R8.64+0x8] ;  /* 0x00000804080e7981 */ /* 0x000ea8000c1e1900 */
[----:B------:R-:W2:Y:S04]  /*0110*/  LDG.E R17, desc[UR4][R8.64+0x4] ;  /* 0x0000040408117981 */ /* 0x000ea8000c1e1900 */
[----:B------:R0:W2:Y:S02]  /*0120*/  LDG.E R11, desc[UR4][R4.64+0x4] ;  /* 0x00000404040b7981 */ /* 0x0000a4000c1e1900 */
[----:B0-----:R-:W0:Y:S01]  /*0130*/  LDC.64 R4, c[0x0][0x388] ;  /* 0x0000e200ff047b82 */ /* 0x001e220000000a00 */
[----:B------:R-:W-:-:S05]  /*0140*/  IADD3 R3, PT, PT, R3, -0x2, RZ ;  /* 0xfffffffe03037810 */ /* 0x000fca0007ffe0ff */
[----:B------:R-:W-:Y:S02]  /*0150*/  IMAD R3, R3, UR6, R0 ;  /* 0x0000000603037c24 */ /* 0x000fe4000f8e0200 */
[----:B---3--:R-:W-:Y:S02]  /*0160*/  IMAD R13, R13, 0x2, R2 ;  /* 0x000000020d0d7824 */ /* 0x008fe400078e0202 */
[----:B----4-:R-:W-:-:S05]  /*0170*/  IMAD R15, R15, 0x2, R10 ;  /* 0x000000020f0f7824 */ /* 0x010fca00078e020a */
[----:B-----5:R-:W-:-:S04]  /*0180*/  IADD3 R13, PT, PT, R15, -R13, -R12 ;  /* 0x8000000d0f0d7210 */ /* 0x020fc80007ffe80c */
[----:B--2---:R-:W-:Y:S01]  /*0190*/  IADD3 R13, PT, PT, R13, R14, RZ ;  /* 0x0000000e0d0d7210 */ /* 0x004fe20007ffe0ff */
[----:B------:R-:W-:-:S03]  /*01a0*/  IMAD R17, R17, 0x2, R12 ;  /* 0x0000000211117824 */ /* 0x000fc600078e020c */
[----:B------:R-:W-:Y:S01]  /*01b0*/  ISETP.GT.AND P0, PT, R13, -0x1, PT ;  /* 0xffffffff0d00780c */ /* 0x000fe20003f04270 */
[----:B------:R-:W-:Y:S01]  /*01c0*/  IMAD.IADD R17, R17, 0x1, R14 ;  /* 0x0000000111117824 */ /* 0x000fe200078e020e */
[----:B------:R-:W-:-:S04]  /*01d0*/  LEA R11, R11, R2, 0x1 ;  /* 0x000000020b0b7211 */ /* 0x000fc800078e08ff */
[----:B------:R-:W-:-:S07]  /*01e0*/  IADD3 R10, PT, PT, -R17, R10, R11 ;  /* 0x0000000a110a7210 */ /* 0x000fce0007ffe10b */
[----:B------:R-:W-:-:S04]  /*01f0*/  @P0 IADD3 R2, PT, PT, R13, R10, RZ ;  /* 0x0000000a0d020210 */ /* 0x000fc80007ffe0ff */
[----:B------:R-:W-:Y:S01]  /*0200*/  ISETP.GE.OR P1, PT, R2, RZ, !P0 ;  /* 0x000000ff0200720c */ /* 0x000fe20004726670 */
[----:B------:R-:W-:Y:S02]  /*0210*/  @P0 IMAD.MOV R2, RZ, RZ, -R10 ;  /* 0x000000ffff020224 */ /* 0x000fe400078e0a0a */
[----:B------:R-:W-:-:S10]  /*0220*/  @!P0 IMAD.MOV R13, RZ, RZ, -R13 ;  /* 0x000000ffff0d8224 */ /* 0x000fd400078e0a0d */
[----:B------:R-:W-:-:S04]  /*0230*/  @!P1 MOV R10, R2 ;  /* 0x00000002000a9202 */ /* 0x000fc80000000f00 */
[----:B------:R-:W-:Y:S01]  /*0240*/  @P0 MOV R13, R10 ;  /* 0x0000000a000d0202 */ /* 0x000fe20000000f00 */
[----:B0-----:R-:W-:-:S03]  /*0250*/  IMAD.WIDE R2, R3, 0x4, R4 ;  /* 0x0000000403027825 */ /* 0x001fc600078e0204 */
[----:B------:R-:W-:-:S04]  /*0260*/  ISETP.GT.AND P0, PT, R13, UR7, PT ;  /* 0x000000070d007c0c */ /* 0x000fc8000bf04270 */
[----:B------:R-:W-:-:S05]  /*0270*/  SEL R5, RZ, 0xff, !P0 ;  /* 0x000000ffff057807 */ /* 0x000fca0004000000 */
[----:B------:R-:W-:Y:S01]  /*0280*/  STG.E desc[UR4][R2.64], R5 ;  /* 0x0000000502007986 */ /* 0x000fe2000c101904 */
[----:B------:R-:W-:Y:S05]  /*0290*/  EXIT ;  /* 0x000000000000794d */ /* 0x000fea0003800000 */
.L_x_0:
[----:B------:R-:W-:-:S00]  /*02a0*/  BRA `(.L_x_0) ;  /* 0xfffffffc00fc7947 */ /* 0x000fc0000383ffff */
[----:B------:R-:W-:-:S00]  /*02b0*/  NOP ;  /* 0x0000000000007918 */ /* 0x000fc00000000000 */
        /* <DEDUP_REMOVED lines=12> */
.L_x_1:


//--------------------- .nv.shared.reserved.0     --------------------------
	.section	.nv.shared.reserved.0,"aw",@nobits
	.weak		__nv_reservedSMEM_offset_0_alias
	.size		__nv_reservedSMEM_offset_0_alias, 0, 64
	.other		__nv_reservedSMEM_offset_0_alias,@"STO_CUDA_RESERVED_SHARED STV_DEFAULT"
__nv_reservedSMEM_offset_0_alias:
	.zero		0
	.zero		64


//--------------------- .nv.constant0._Z6kernelPiS_iii --------------------------
	.section	.nv.constant0._Z6kernelPiS_iii,"a",@progbits
	.sectionflags	@""
	.align	4
.nv.constant0._Z6kernelPiS_iii:
	.zero		924


//--------------------- SYMBOLS --------------------------

	.type		.nv.reservedSmem.offset0,@object
	.size		.nv.reservedSmem.offset0,0x4
